	.headerflags	@"EF_CUDA_TEXMODE_UNIFIED EF_CUDA_64BIT_ADDRESS EF_CUDA_ACCELERATORS EF_CUDA_SM90 EF_CUDA_VIRTUAL_SM(EF_CUDA_SM90)"
	.elftype	@"ET_EXEC"


//--------------------- .nv.info                  --------------------------
	.section	.nv.info,"",@"SHT_CUDA_INFO"
	.align	4


	//----- nvinfo : EIATTR_REGCOUNT
	.align		4
        /*0000*/ 	.byte	0x04, 0x2f
        /*0002*/ 	.short	(.L_1 - .L_0)
	.align		4
.L_0:
        /*0004*/ 	.word	index@(triton_poi_fused_cat_13)
        /*0008*/ 	.word	0x0000001e


	//----- nvinfo : EIATTR_MIN_STACK_SIZE
	.align		4
.L_1:
        /*000c*/ 	.byte	0x04, 0x12
        /*000e*/ 	.short	(.L_3 - .L_2)
	.align		4
.L_2:
        /*0010*/ 	.word	index@(triton_poi_fused_cat_13)
        /*0014*/ 	.word	0x00000000


	//----- nvinfo : EIATTR_FRAME_SIZE
	.align		4
.L_3:
        /*0018*/ 	.byte	0x04, 0x11
        /*001a*/ 	.short	(.L_5 - .L_4)
	.align		4
.L_4:
        /*001c*/ 	.word	index@(triton_poi_fused_cat_13)
        /*0020*/ 	.word	0x00000000


	//----- nvinfo : EIATTR_MIN_STACK_SIZE
	.align		4
.L_5:
        /*0024*/ 	.byte	0x04, 0x12
        /*0026*/ 	.short	(.L_7 - .L_6)
	.align		4
.L_6:
        /*0028*/ 	.word	index@(triton_poi_fused_cat_13)
        /*002c*/ 	.word	0x00000000
.L_7:


//--------------------- .nv.info.triton_poi_fused_cat_13 --------------------------
	.section	.nv.info.triton_poi_fused_cat_13,"",@"SHT_CUDA_INFO"
	.sectionflags	@""
	.align	4


	//----- nvinfo : EIATTR_CUDA_API_VERSION
	.align		4
        /*0000*/ 	.byte	0x04, 0x37
        /*0002*/ 	.short	(.L_9 - .L_8)
.L_8:
        /*0004*/ 	.word	0x0000007c


	//----- nvinfo : EIATTR_KPARAM_INFO
	.align		4
.L_9:
        /*0008*/ 	.byte	0x04, 0x17
        /*000a*/ 	.short	(.L_11 - .L_10)
.L_10:
        /*000c*/ 	.word	0x00000000
        /*0010*/ 	.short	0x0007
        /*0012*/ 	.short	0x0038
        /*0014*/ 	.byte	0x00, 0xf0, 0x11, 0x00


	//----- nvinfo : EIATTR_KPARAM_INFO
	.align		4
.L_11:
        /*0018*/ 	.byte	0x04, 0x17
        /*001a*/ 	.short	(.L_13 - .L_12)
.L_12:
        /*001c*/ 	.word	0x00000000
        /*0020*/ 	.short	0x0006
        /*0022*/ 	.short	0x0030
        /*0024*/ 	.byte	0x00, 0xf4, 0x21, 0x00


	//----- nvinfo : EIATTR_KPARAM_INFO
	.align		4
.L_13:
        /*0028*/ 	.byte	0x04, 0x17
        /*002a*/ 	.short	(.L_15 - .L_14)
.L_14:
        /*002c*/ 	.word	0x00000000
        /*0030*/ 	.short	0x0005
        /*0032*/ 	.short	0x0028
        /*0034*/ 	.byte	0x00, 0xf4, 0x21, 0x00


	//----- nvinfo : EIATTR_KPARAM_INFO
	.align		4
.L_15:
        /*0038*/ 	.byte	0x04, 0x17
        /*003a*/ 	.short	(.L_17 - .L_16)
.L_16:
        /*003c*/ 	.word	0x00000000
        /*0040*/ 	.short	0x0004
        /*0042*/ 	.short	0x0020
        /*0044*/ 	.byte	0x00, 0xf4, 0x21, 0x00


	//----- nvinfo : EIATTR_KPARAM_INFO
	.align		4
.L_17:
        /*0048*/ 	.byte	0x04, 0x17
        /*004a*/ 	.short	(.L_19 - .L_18)
.L_18:
        /*004c*/ 	.word	0x00000000
        /*0050*/ 	.short	0x0003
        /*0052*/ 	.short	0x0018
        /*0054*/ 	.byte	0x00, 0xf4, 0x21, 0x00


	//----- nvinfo : EIATTR_KPARAM_INFO
	.align		4
.L_19:
        /*0058*/ 	.byte	0x04, 0x17
        /*005a*/ 	.short	(.L_21 - .L_20)
.L_20:
        /*005c*/ 	.word	0x00000000
        /*0060*/ 	.short	0x0002
        /*0062*/ 	.short	0x0010
        /*0064*/ 	.byte	0x00, 0xf4, 0x21, 0x00


	//----- nvinfo : EIATTR_KPARAM_INFO
	.align		4
.L_21:
        /*0068*/ 	.byte	0x04, 0x17
        /*006a*/ 	.short	(.L_23 - .L_22)
.L_22:
        /*006c*/ 	.word	0x00000000
        /*0070*/ 	.short	0x0001
        /*0072*/ 	.short	0x0008
        /*0074*/ 	.byte	0x00, 0xf4, 0x21, 0x00


	//----- nvinfo : EIATTR_KPARAM_INFO
	.align		4
.L_23:
        /*0078*/ 	.byte	0x04, 0x17
        /*007a*/ 	.short	(.L_25 - .L_24)
.L_24:
        /*007c*/ 	.word	0x00000000
        /*0080*/ 	.short	0x0000
        /*0082*/ 	.short	0x0000
        /*0084*/ 	.byte	0x00, 0xf4, 0x21, 0x00


	//----- nvinfo : EIATTR_SPARSE_MMA_MASK
	.align		4
.L_25:
        /*0088*/ 	.byte	0x03, 0x50
        /*008a*/ 	.short	0x0000


	//----- nvinfo : EIATTR_MAXREG_COUNT
	.align		4
        /*008c*/ 	.byte	0x03, 0x1b
        /*008e*/ 	.short	0x00ff


	//----- nvinfo : EIATTR_EXIT_INSTR_OFFSETS
	.align		4
        /*0090*/ 	.byte	0x04, 0x1c
        /*0092*/ 	.short	(.L_27 - .L_26)


	//   ....[0]....
.L_26:
        /*0094*/ 	.word	0x000008a0


	//   ....[1]....
        /*0098*/ 	.word	0x000008c0


	//----- nvinfo : EIATTR_REQNTID
	.align		4
.L_27:
        /*009c*/ 	.byte	0x04, 0x10
        /*009e*/ 	.short	(.L_29 - .L_28)
.L_28:
        /*00a0*/ 	.word	0x00000080
        /*00a4*/ 	.word	0x00000001
        /*00a8*/ 	.word	0x00000001


	//----- nvinfo : EIATTR_CBANK_PARAM_SIZE
	.align		4
.L_29:
        /*00ac*/ 	.byte	0x03, 0x19
        /*00ae*/ 	.short	0x003c


	//----- nvinfo : EIATTR_PARAM_CBANK
	.align		4
        /*00b0*/ 	.byte	0x04, 0x0a
        /*00b2*/ 	.short	(.L_31 - .L_30)
	.align		4
.L_30:
        /*00b4*/ 	.word	index@(.nv.constant0.triton_poi_fused_cat_13)
        /*00b8*/ 	.short	0x0210
        /*00ba*/ 	.short	0x003c


	//----- nvinfo : EIATTR_SW_WAR
	.align		4
.L_31:
        /*00bc*/ 	.byte	0x04, 0x36
        /*00be*/ 	.short	(.L_33 - .L_32)
.L_32:
        /*00c0*/ 	.word	0x00000008
.L_33:


//--------------------- .nv.callgraph             --------------------------
	.section	.nv.callgraph,"",@"SHT_CUDA_CALLGRAPH"
	.align	4
	.sectionentsize	8
	.align		4
        /*0000*/ 	.word	0x00000000
	.align		4
        /*0004*/ 	.word	0xffffffff
	.align		4
        /*0008*/ 	.word	0x00000000
	.align		4
        /*000c*/ 	.word	0xfffffffe
	.align		4
        /*0010*/ 	.word	0x00000000
	.align		4
        /*0014*/ 	.word	0xfffffffd
	.align		4
        /*0018*/ 	.word	0x00000000
	.align		4
        /*001c*/ 	.word	0xfffffffc


//--------------------- .text.triton_poi_fused_cat_13 --------------------------
	.section	.text.triton_poi_fused_cat_13,"ax",@progbits
	.align	128
        .global         triton_poi_fused_cat_13
        .type           triton_poi_fused_cat_13,@function
        .size           triton_poi_fused_cat_13,(.L_x_1 - triton_poi_fused_cat_13)
        .other          triton_poi_fused_cat_13,@"STO_CUDA_ENTRY STV_DEFAULT"
triton_poi_fused_cat_13:
.text.triton_poi_fused_cat_13:
[----:B------:R-:W0:Y:S02]  /*0000*/  LDC R1, c[0x0][0x28] ;  /* 0x00000a00ff017b82 */ /* 0x000e240000000800 */
[----:B------:R-:W1:Y:S01]  /*0010*/  S2R R0, SR_TID.X ;  /* 0x0000000000007919 */ /* 0x000e620000002100 */
[----:B------:R-:W2:Y:S01]  /*0020*/  LDC.64 R12, c[0x0][0x210] ;  /* 0x00008400ff0c7b82 */ /* 0x000ea20000000a00 */
[----:B------:R-:W-:Y:S01]  /*0030*/  ULDC.64 UR4, c[0x0][0x220] ;  /* 0x0000880000047ab9 */ /* 0x000fe20000000a00 */
[----:B------:R-:W3:Y:S01]  /*0040*/  S2R R3, SR_CTAID.X ;  /* 0x0000000000037919 */ /* 0x000ee20000002500 */
[----:B-1----:R-:W-:-:S05]  /*0050*/  IMAD.SHL.U32 R0, R0, 0x2, RZ ;  /* 0x0000000200007824 */ /* 0x002fca00078e00ff */
[----:B------:R-:W-:-:S05]  /*0060*/  LOP3.LUT R0, R0, 0xfe, RZ, 0xc0, !PT ;  /* 0x000000fe00007812 */ /* 0x000fca00078ec0ff */
[----:B---3--:R-:W-:-:S04]  /*0070*/  IMAD R0, R3, 0x100, R0 ;  /* 0x0000010003007824 */ /* 0x008fc800078e0200 */
[C---:B------:R-:W-:Y:S02]  /*0080*/  VIADD R2, R0.reuse, 0x1 ;  /* 0x0000000100027836 */ /* 0x040fe40000000000 */
[----:B------:R-:W-:-:S04]  /*0090*/  IMAD.HI R3, R0, 0x2fa0be83, RZ ;  /* 0x2fa0be8300037827 */ /* 0x000fc800078e02ff */
[----:B------:R-:W-:Y:S01]  /*00a0*/  IMAD.HI R5, R2, 0x2fa0be83, RZ ;  /* 0x2fa0be8302057827 */ /* 0x000fe200078e02ff */
[----:B------:R-:W-:-:S04]  /*00b0*/  SHF.R.U32.HI R4, RZ, 0x1f, R3 ;  /* 0x0000001fff047819 */ /* 0x000fc80000011603 */
[----:B------:R-:W-:Y:S02]  /*00c0*/  SHF.R.U32.HI R6, RZ, 0x1f, R5 ;  /* 0x0000001fff067819 */ /* 0x000fe40000011605 */
[----:B------:R-:W-:Y:S02]  /*00d0*/  LEA.HI.SX32 R3, R3, R4, 0x1a ;  /* 0x0000000403037211 */ /* 0x000fe400078fd2ff */
[----:B------:R-:W-:-:S03]  /*00e0*/  LEA.HI.SX32 R5, R5, R6, 0x1a ;  /* 0x0000000605057211 */ /* 0x000fc600078fd2ff */
[----:B------:R-:W-:Y:S02]  /*00f0*/  IMAD R10, R3, -0x158, R0 ;  /* 0xfffffea8030a7824 */ /* 0x000fe400078e0200 */
[----:B------:R-:W-:-:S03]  /*0100*/  IMAD R2, R5, -0x158, R2 ;  /* 0xfffffea805027824 */ /* 0x000fc600078e0202 */
[----:B------:R-:W-:Y:S02]  /*0110*/  PRMT R4, R10, 0x9910, RZ ;  /* 0x000099100a047816 */ /* 0x000fe400000000ff */
[----:B------:R-:W-:Y:S02]  /*0120*/  PRMT R6, R2, 0x9910, RZ ;  /* 0x0000991002067816 */ /* 0x000fe400000000ff */
[----:B------:R-:W-:Y:S01]  /*0130*/  ISETP.GT.AND P1, PT, R10, 0x153, PT ;  /* 0x000001530a00780c */ /* 0x000fe20003f24270 */
[----:B------:R-:W-:Y:S02]  /*0140*/  IMAD R5, R4, -0x3cf3, RZ ;  /* 0xffffc30d04057824 */ /* 0x000fe400078e02ff */
[----:B------:R-:W-:-:S03]  /*0150*/  IMAD R7, R6, -0x3cf3, RZ ;  /* 0xffffc30d06077824 */ /* 0x000fc600078e02ff */
[----:B------:R-:W-:Y:S02]  /*0160*/  LEA.HI.SX32 R4, R5, R10, 0x10 ;  /* 0x0000000a05047211 */ /* 0x000fe400078f82ff */
[----:B------:R-:W-:Y:S02]  /*0170*/  LEA.HI.SX32 R5, R7, R2, 0x10 ;  /* 0x0000000207057211 */ /* 0x000fe400078f82ff */
[C---:B------:R-:W-:Y:S02]  /*0180*/  LOP3.LUT R6, R4.reuse, 0xffff, RZ, 0xc0, !PT ;  /* 0x0000ffff04067812 */ /* 0x040fe400078ec0ff */
[C---:B------:R-:W-:Y:S02]  /*0190*/  PRMT R9, R5.reuse, 0x9910, RZ ;  /* 0x0000991005097816 */ /* 0x040fe400000000ff */
[----:B------:R-:W-:Y:S02]  /*01a0*/  LOP3.LUT R8, R5, 0xffff, RZ, 0xc0, !PT ;  /* 0x0000ffff05087812 */ /* 0x000fe400078ec0ff */
[----:B------:R-:W-:-:S02]  /*01b0*/  PRMT R7, R4, 0x9910, RZ ;  /* 0x0000991004077816 */ /* 0x000fc400000000ff */
[----:B------:R-:W-:Y:S01]  /*01c0*/  SHF.R.U32.HI R4, RZ, 0xf, R6 ;  /* 0x0000000fff047819 */ /* 0x000fe20000011606 */
[----:B------:R-:W-:Y:S01]  /*01d0*/  IMAD.MOV.U32 R6, RZ, RZ, R9 ;  /* 0x000000ffff067224 */ /* 0x000fe200078e0009 */
[----:B------:R-:W-:Y:S02]  /*01e0*/  SHF.R.U32.HI R5, RZ, 0xf, R8 ;  /* 0x0000000fff057819 */ /* 0x000fe40000011608 */
[----:B------:R-:W-:Y:S02]  /*01f0*/  LEA.HI.SX32 R4, R7, R4, 0x1a ;  /* 0x0000000407047211 */ /* 0x000fe400078fd2ff */
[----:B------:R-:W-:Y:S02]  /*0200*/  LEA.HI.SX32 R5, R6, R5, 0x1a ;  /* 0x0000000506057211 */ /* 0x000fe400078fd2ff */
[----:B------:R-:W-:Y:S02]  /*0210*/  PRMT R6, R4, 0x8880, RZ ;  /* 0x0000888004067816 */ /* 0x000fe400000000ff */
[----:B------:R-:W-:-:S02]  /*0220*/  PRMT R7, R5, 0x8880, RZ ;  /* 0x0000888005077816 */ /* 0x000fc400000000ff */
[----:B------:R-:W-:Y:S02]  /*0230*/  PRMT R6, R6, 0x7710, RZ ;  /* 0x0000771006067816 */ /* 0x000fe400000000ff */
[----:B------:R-:W-:Y:S02]  /*0240*/  PRMT R7, R7, 0x7710, RZ ;  /* 0x0000771007077816 */ /* 0x000fe400000000ff */
[----:B------:R-:W-:Y:S02]  /*0250*/  SHF.R.U32.HI R6, RZ, 0xd, R6 ;  /* 0x0000000dff067819 */ /* 0x000fe40000011606 */
[----:B------:R-:W-:Y:S02]  /*0260*/  SHF.R.U32.HI R7, RZ, 0xd, R7 ;  /* 0x0000000dff077819 */ /* 0x000fe40000011607 */
[----:B------:R-:W-:Y:S02]  /*0270*/  PRMT R8, R5, 0x9910, RZ ;  /* 0x0000991005087816 */ /* 0x000fe400000000ff */
[----:B------:R-:W-:-:S02]  /*0280*/  LOP3.LUT R9, R6, 0x3, RZ, 0xc0, !PT ;  /* 0x0000000306097812 */ /* 0x000fc400078ec0ff */
[----:B------:R-:W-:Y:S01]  /*0290*/  LOP3.LUT R6, R7, 0x3, RZ, 0xc0, !PT ;  /* 0x0000000307067812 */ /* 0x000fe200078ec0ff */
[----:B------:R-:W-:Y:S01]  /*02a0*/  IMAD R7, R8, 0x54, RZ ;  /* 0x0000005408077824 */ /* 0x000fe200078e02ff */
[C---:B------:R-:W-:Y:S01]  /*02b0*/  PRMT R11, R4.reuse, 0x9910, RZ ;  /* 0x00009910040b7816 */ /* 0x040fe200000000ff */
[----:B------:R-:W-:Y:S02]  /*02c0*/  IMAD.IADD R9, R4, 0x1, R9 ;  /* 0x0000000104097824 */ /* 0x000fe400078e0209 */
[----:B------:R-:W-:Y:S02]  /*02d0*/  IMAD.IADD R8, R5, 0x1, R6 ;  /* 0x0000000105087824 */ /* 0x000fe400078e0206 */
[----:B------:R-:W-:Y:S01]  /*02e0*/  IMAD R6, R11, 0x54, RZ ;  /* 0x000000540b067824 */ /* 0x000fe200078e02ff */
[----:B------:R-:W-:Y:S01]  /*02f0*/  LOP3.LUT R9, R9, 0xfc, RZ, 0xc0, !PT ;  /* 0x000000fc09097812 */ /* 0x000fe200078ec0ff */
[----:B------:R-:W-:Y:S01]  /*0300*/  IMAD.MOV R7, RZ, RZ, -R7 ;  /* 0x000000ffff077224 */ /* 0x000fe200078e0a07 */
[----:B------:R-:W-:Y:S01]  /*0310*/  LOP3.LUT R8, R8, 0xfc, RZ, 0xc0, !PT ;  /* 0x000000fc08087812 */ /* 0x000fe200078ec0ff */
[----:B------:R-:W-:-:S02]  /*0320*/  IMAD.MOV R6, RZ, RZ, -R6 ;  /* 0x000000ffff067224 */ /* 0x000fc400078e0a06 */
[----:B------:R-:W-:Y:S01]  /*0330*/  IMAD.MOV R9, RZ, RZ, -R9 ;  /* 0x000000ffff097224 */ /* 0x000fe200078e0a09 */
[----:B------:R-:W-:Y:S01]  /*0340*/  PRMT R7, R7, 0x7710, RZ ;  /* 0x0000771007077816 */ /* 0x000fe200000000ff */
[----:B------:R-:W-:-:S03]  /*0350*/  IMAD.MOV R8, RZ, RZ, -R8 ;  /* 0x000000ffff087224 */ /* 0x000fc600078e0a08 */
[----:B------:R-:W-:Y:S01]  /*0360*/  PRMT R11, R9, 0x7710, RZ ;  /* 0x00007710090b7816 */ /* 0x000fe200000000ff */
[----:B------:R-:W-:Y:S01]  /*0370*/  IMAD.IADD R7, R2, 0x1, R7 ;  /* 0x0000000102077824 */ /* 0x000fe200078e0207 */
[----:B------:R-:W-:Y:S01]  /*0380*/  PRMT R14, R8, 0x7710, RZ ;  /* 0x00007710080e7816 */ /* 0x000fe200000000ff */
[----:B------:R-:W-:Y:S01]  /*0390*/  IMAD R2, R3, 0x150, RZ ;  /* 0x0000015003027824 */ /* 0x000fe200078e02ff */
[----:B------:R-:W-:Y:S01]  /*03a0*/  PRMT R9, R6, 0x7710, RZ ;  /* 0x0000771006097816 */ /* 0x000fe200000000ff */
[----:B------:R-:W-:Y:S01]  /*03b0*/  IMAD.IADD R11, R4, 0x1, R11 ;  /* 0x00000001040b7824 */ /* 0x000fe200078e020b */
[----:B------:R-:W-:Y:S01]  /*03c0*/  PRMT R17, R7, 0x9910, RZ ;  /* 0x0000991007117816 */ /* 0x000fe200000000ff */
[----:B------:R-:W-:Y:S02]  /*03d0*/  IMAD.IADD R14, R5, 0x1, R14 ;  /* 0x00000001050e7824 */ /* 0x000fe400078e020e */
[----:B------:R-:W-:Y:S01]  /*03e0*/  IMAD.IADD R6, R10, 0x1, R9 ;  /* 0x000000010a067824 */ /* 0x000fe200078e0209 */
[----:B------:R-:W-:Y:S01]  /*03f0*/  LOP3.LUT R11, R11, 0xffff, RZ, 0xc0, !PT ;  /* 0x0000ffff0b0b7812 */ /* 0x000fe200078ec0ff */
[----:B------:R-:W1:Y:S01]  /*0400*/  LDC.64 R8, c[0x0][0x228] ;  /* 0x00008a00ff087b82 */ /* 0x000e620000000a00 */
[----:B------:R-:W-:-:S02]  /*0410*/  LOP3.LUT R14, R14, 0xffff, RZ, 0xc0, !PT ;  /* 0x0000ffff0e0e7812 */ /* 0x000fc400078ec0ff */
[----:B------:R-:W-:Y:S02]  /*0420*/  PRMT R19, R6, 0x9910, RZ ;  /* 0x0000991006137816 */ /* 0x000fe400000000ff */
[----:B------:R-:W-:Y:S02]  /*0430*/  PRMT R14, R14, 0x8880, RZ ;  /* 0x000088800e0e7816 */ /* 0x000fe400000000ff */
[----:B------:R-:W-:Y:S01]  /*0440*/  PRMT R7, R11, 0x8880, RZ ;  /* 0x000088800b077816 */ /* 0x000fe200000000ff */
[----:B------:R-:W-:Y:S01]  /*0450*/  IMAD R6, R19, 0x4, R2 ;  /* 0x0000000413067824 */ /* 0x000fe200078e0202 */
[----:B------:R-:W3:Y:S01]  /*0460*/  LDC.64 R4, c[0x0][0x238] ;  /* 0x00008e00ff047b82 */ /* 0x000ee20000000a00 */
[----:B------:R-:W-:Y:S02]  /*0470*/  IMAD.SHL.U32 R11, R3, 0x4, RZ ;  /* 0x00000004030b7824 */ /* 0x000fe400078e00ff */
[----:B------:R-:W-:Y:S01]  /*0480*/  IMAD R3, R17, 0x4, R14 ;  /* 0x0000000411037824 */ /* 0x000fe200078e020e */
[----:B------:R-:W-:Y:S01]  /*0490*/  LOP3.LUT R14, R10, 0xfffffffc, RZ, 0xc0, !PT ;  /* 0xfffffffc0a0e7812 */ /* 0x000fe200078ec0ff */
[----:B------:R-:W-:Y:S01]  /*04a0*/  IMAD.IADD R7, R6, 0x1, R7 ;  /* 0x0000000106077824 */ /* 0x000fe200078e0207 */
[----:B------:R-:W-:Y:S01]  /*04b0*/  SHF.R.S32.HI R6, RZ, 0x1f, R10 ;  /* 0x0000001fff067819 */ /* 0x000fe2000001140a */
[----:B------:R-:W-:Y:S01]  /*04c0*/  IMAD.IADD R3, R2, 0x1, R3 ;  /* 0x0000000102037824 */ /* 0x000fe200078e0203 */
[----:B------:R-:W-:-:S02]  /*04d0*/  IADD3 R16, P0, R10, R11, RZ ;  /* 0x0000000b0a107210 */ /* 0x000fc40007f1e0ff */
[----:B------:R-:W-:Y:S01]  /*04e0*/  ISETP.NE.AND P2, PT, R14, 0x150, PT ;  /* 0x000001500e00780c */ /* 0x000fe20003f45270 */
[--C-:B--2---:R-:W-:Y:S01]  /*04f0*/  IMAD.WIDE R2, R3, 0x4, R12.reuse ;  /* 0x0000000403027825 */ /* 0x104fe200078e020c */
[----:B------:R-:W-:Y:S01]  /*0500*/  LEA.HI.X.SX32 R11, R11, R6, 0x1, P0 ;  /* 0x000000060b0b7211 */ /* 0x000fe200000f0eff */
[----:B------:R-:W2:Y:S01]  /*0510*/  LDC.64 R14, c[0x0][0x218] ;  /* 0x00008600ff0e7b82 */ /* 0x000ea20000000a00 */
[----:B------:R-:W-:Y:S01]  /*0520*/  ISETP.LT.AND P3, PT, R0, 0x560, !P2 ;  /* 0x000005600000780c */ /* 0x000fe20005761270 */
[----:B------:R-:W-:Y:S01]  /*0530*/  IMAD.WIDE R6, R7, 0x4, R12 ;  /* 0x0000000407067825 */ /* 0x000fe200078e020c */
[----:B------:R-:W-:Y:S02]  /*0540*/  SHF.L.U64.HI R13, R16, 0x2, R11 ;  /* 0x00000002100d7819 */ /* 0x000fe4000001020b */
[----:B------:R-:W-:Y:S01]  /*0550*/  ISETP.GE.AND P0, PT, R10, 0x150, PT ;  /* 0x000001500a00780c */ /* 0x000fe20003f06270 */
[----:B------:R-:W-:Y:S02]  /*0560*/  IMAD.SHL.U32 R12, R16, 0x4, RZ ;  /* 0x00000004100c7824 */ /* 0x000fe400078e00ff */
[----:B-1----:R-:W-:Y:S01]  /*0570*/  IMAD.WIDE R26, R10, 0x4, R8 ;  /* 0x000000040a1a7825 */ /* 0x002fe200078e0208 */
[----:B------:R-:W-:-:S02]  /*0580*/  CS2R R8, SRZ ;  /* 0x0000000000087805 */ /* 0x000fc4000001ff00 */
[----:B------:R-:W-:Y:S01]  /*0590*/  IADD3 R24, P4, R12, UR4, RZ ;  /* 0x000000040c187c10 */ /* 0x000fe2000ff9e0ff */
[----:B---3--:R-:W-:Y:S01]  /*05a0*/  IMAD.WIDE R10, R10, 0x4, R4 ;  /* 0x000000040a0a7825 */ /* 0x008fe200078e0204 */
[----:B------:R-:W-:Y:S02]  /*05b0*/  CS2R R4, SRZ ;  /* 0x0000000000047805 */ /* 0x000fe4000001ff00 */
[----:B------:R-:W-:Y:S01]  /*05c0*/  IADD3.X R25, R13, UR5, RZ, P4, !PT ;  /* 0x000000050d197c10 */ /* 0x000fe2000a7fe4ff */
[----:B------:R-:W-:Y:S01]  /*05d0*/  ULDC.64 UR4, c[0x0][0x230] ;  /* 0x00008c0000047ab9 */ /* 0x000fe20000000a00 */
[----:B------:R-:W-:Y:S02]  /*05e0*/  ISETP.LT.AND P4, PT, R0, 0x560, P1 ;  /* 0x000005600000780c */ /* 0x000fe40000f81270 */
[----:B------:R-:W-:-:S04]  /*05f0*/  IADD3 R12, P5, R12, UR4, RZ ;  /* 0x000000040c0c7c10 */ /* 0x000fc8000ffbe0ff */
[----:B------:R-:W-:Y:S01]  /*0600*/  IADD3.X R13, R13, UR5, RZ, P5, !PT ;  /* 0x000000050d0d7c10 */ /* 0x000fe2000affe4ff */
[----:B------:R-:W-:Y:S02]  /*0610*/  ULDC.64 UR4, c[0x0][0x208] ;  /* 0x0000820000047ab9 */ /* 0x000fe40000000a00 */
[----:B------:R1:W3:Y:S01]  /*0620*/  @P3 LDG.E.EL.64 R8, desc[UR4][R24.64+-0x540] ;  /* 0xfffac00418083981 */ /* 0x0002e2000c2e1b00 */
[----:B------:R-:W-:Y:S02]  /*0630*/  ISETP.LT.AND P5, PT, R0, 0x560, !P0 ;  /* 0x000005600000780c */ /* 0x000fe400047a1270 */
[----:B------:R-:W-:Y:S02]  /*0640*/  CS2R R22, SRZ ;  /* 0x0000000000167805 */ /* 0x000fe4000001ff00 */
[----:B------:R-:W-:Y:S01]  /*0650*/  CS2R R20, SRZ ;  /* 0x0000000000147805 */ /* 0x000fe2000001ff00 */
[--C-:B--2---:R-:W-:Y:S01]  /*0660*/  IMAD.WIDE R18, R19, 0x4, R14.reuse ;  /* 0x0000000413127825 */ /* 0x104fe200078e020e */
[----:B------:R3:W2:Y:S03]  /*0670*/  @P3 LDG.E.EL.64 R4, desc[UR4][R26.64+-0x540] ;  /* 0xfffac0041a043981 */ /* 0x0006a6000c2e1b00 */
[----:B------:R-:W-:Y:S01]  /*0680*/  IMAD.WIDE R14, R17, 0x4, R14 ;  /* 0x00000004110e7825 */ /* 0x000fe200078e020e */
[----:B------:R-:W-:-:S02]  /*0690*/  CS2R R16, SRZ ;  /* 0x0000000000107805 */ /* 0x000fc4000001ff00 */
[----:B-1----:R-:W-:Y:S01]  /*06a0*/  CS2R R24, SRZ ;  /* 0x0000000000187805 */ /* 0x002fe2000001ff00 */
[----:B------:R1:W4:Y:S04]  /*06b0*/  @P4 LDG.E.EL.64 R22, desc[UR4][R12.64+-0x550] ;  /* 0xfffab0040c164981 */ /* 0x000328000c2e1b00 */
[----:B------:R4:W5:Y:S04]  /*06c0*/  @P4 LDG.E.EL.64 R20, desc[UR4][R10.64+-0x550] ;  /* 0xfffab0040a144981 */ /* 0x000968000c2e1b00 */
[----:B------:R-:W5:Y:S04]  /*06d0*/  @P5 LDG.E.EL R25, desc[UR4][R18.64] ;  /* 0x0000000412195981 */ /* 0x000f68000c2e1900 */
[----:B------:R-:W5:Y:S04]  /*06e0*/  @P5 LDG.E.EL R24, desc[UR4][R14.64] ;  /* 0x000000040e185981 */ /* 0x000f68000c2e1900 */
[----:B------:R-:W5:Y:S04]  /*06f0*/  @P5 LDG.E.EL R16, desc[UR4][R6.64] ;  /* 0x0000000406105981 */ /* 0x000f68000c2e1900 */
[----:B------:R-:W5:Y:S01]  /*0700*/  @P5 LDG.E.EL R17, desc[UR4][R2.64] ;  /* 0x0000000402115981 */ /* 0x000f62000c2e1900 */
[----:B---3--:R-:W-:-:S02]  /*0710*/  SEL R27, R8, RZ, P3 ;  /* 0x000000ff081b7207 */ /* 0x008fc40001800000 */
[----:B-1----:R-:W-:Y:S02]  /*0720*/  SEL R12, R9, RZ, P3 ;  /* 0x000000ff090c7207 */ /* 0x002fe40001800000 */
[----:B------:R-:W1:Y:S01]  /*0730*/  LDC.64 R8, c[0x0][0x240] ;  /* 0x00009000ff087b82 */ /* 0x000e620000000a00 */
[----:B--2---:R-:W-:Y:S02]  /*0740*/  SEL R4, R4, RZ, P3 ;  /* 0x000000ff04047207 */ /* 0x004fe40001800000 */
[----:B------:R-:W-:Y:S02]  /*0750*/  SEL R5, R5, RZ, P3 ;  /* 0x000000ff05057207 */ /* 0x000fe40001800000 */
[----:B------:R-:W-:Y:S01]  /*0760*/  ISETP.GE.AND P3, PT, R0, 0x560, PT ;  /* 0x000005600000780c */ /* 0x000fe20003f66270 */
[----:B------:R-:W-:Y:S01]  /*0770*/  FADD R4, R27, R4 ;  /* 0x000000041b047221 */ /* 0x000fe20000000000 */
[----:B----4-:R-:W-:Y:S01]  /*0780*/  SEL R11, R22, RZ, P4 ;  /* 0x000000ff160b7207 */ /* 0x010fe20002000000 */
[----:B------:R-:W-:Y:S01]  /*0790*/  FADD R5, R12, R5 ;  /* 0x000000050c057221 */ /* 0x000fe20000000000 */
[----:B------:R-:W-:-:S02]  /*07a0*/  SEL R10, R23, RZ, P4 ;  /* 0x000000ff170a7207 */ /* 0x000fc40002000000 */
[----:B-----5:R-:W-:Y:S02]  /*07b0*/  SEL R20, R20, RZ, P4 ;  /* 0x000000ff14147207 */ /* 0x020fe40002000000 */
[----:B------:R-:W-:Y:S02]  /*07c0*/  SEL R21, R21, RZ, P4 ;  /* 0x000000ff15157207 */ /* 0x000fe40002000000 */
[----:B------:R-:W-:Y:S01]  /*07d0*/  SEL R25, R25, RZ, P5 ;  /* 0x000000ff19197207 */ /* 0x000fe20002800000 */
[----:B------:R-:W-:Y:S02]  /*07e0*/  FADD R20, R11, R20 ;  /* 0x000000140b147221 */ /* 0x000fe40000000000 */
[----:B------:R-:W-:Y:S01]  /*07f0*/  FADD R21, R10, R21 ;  /* 0x000000150a157221 */ /* 0x000fe20000000000 */
[----:B------:R-:W-:Y:S02]  /*0800*/  SEL R24, R24, RZ, P5 ;  /* 0x000000ff18187207 */ /* 0x000fe40002800000 */
[----:B------:R-:W-:-:S02]  /*0810*/  @P2 FSEL R4, R20, RZ, P1 ;  /* 0x000000ff14042208 */ /* 0x000fc40000800000 */
[----:B------:R-:W-:Y:S01]  /*0820*/  SEL R16, R16, RZ, P5 ;  /* 0x000000ff10107207 */ /* 0x000fe20002800000 */
[----:B-1----:R-:W-:Y:S01]  /*0830*/  IMAD.WIDE R8, R0, 0x4, R8 ;  /* 0x0000000400087825 */ /* 0x002fe200078e0208 */
[----:B------:R-:W-:Y:S02]  /*0840*/  @P2 FSEL R5, R21, RZ, P1 ;  /* 0x000000ff15052208 */ /* 0x000fe40000800000 */
[----:B------:R-:W-:Y:S01]  /*0850*/  SEL R17, R17, RZ, P5 ;  /* 0x000000ff11117207 */ /* 0x000fe20002800000 */
[----:B------:R-:W-:-:S04]  /*0860*/  FADD R25, R16, R25 ;  /* 0x0000001910197221 */ /* 0x000fc80000000000 */
[----:B------:R-:W-:Y:S01]  /*0870*/  FADD R24, R17, R24 ;  /* 0x0000001811187221 */ /* 0x000fe20000000000 */
[----:B------:R-:W-:-:S04]  /*0880*/  FSEL R4, R25, R4, !P0 ;  /* 0x0000000419047208 */ /* 0x000fc80004000000 */
[----:B------:R-:W-:Y:S01]  /*0890*/  FSEL R5, R24, R5, !P0 ;  /* 0x0000000518057208 */ /* 0x000fe20004000000 */
[----:B------:R-:W-:Y:S06]  /*08a0*/  @P3 EXIT ;  /* 0x000000000000394d */ /* 0x000fec0003800000 */
[----:B------:R-:W-:Y:S01]  /*08b0*/  STG.E.64 desc[UR4][R8.64], R4 ;  /* 0x0000000408007986 */ /* 0x000fe2000c101b04 */
[----:B------:R-:W-:Y:S05]  /*08c0*/  EXIT ;  /* 0x000000000000794d */ /* 0x000fea0003800000 */
.L_x_0:
[----:B------:R-:W-:-:S00]  /*08d0*/  BRA `(.L_x_0) ;  /* 0xfffffffc00fc7947 */ /* 0x000fc0000383ffff */
[----:B------:R-:W-:-:S00]  /*08e0*/  NOP ;  /* 0x0000000000007918 */ /* 0x000fc00000000000 */
        /* <DEDUP_REMOVED lines=9> */
.L_x_1:


//--------------------- .nv.constant0.triton_poi_fused_cat_13 --------------------------
	.section	.nv.constant0.triton_poi_fused_cat_13,"a",@progbits
	.sectionflags	@""
	.align	4
.nv.constant0.triton_poi_fused_cat_13:
	.zero		588
